	.headerflags	@"EF_CUDA_TEXMODE_UNIFIED EF_CUDA_64BIT_ADDRESS EF_CUDA_ACCELERATORS EF_CUDA_SM90 EF_CUDA_VIRTUAL_SM(EF_CUDA_SM90)"
	.elftype	@"ET_EXEC"


//--------------------- .nv.info                  --------------------------
	.section	.nv.info,"",@"SHT_CUDA_INFO"
	.align	4


	//----- nvinfo : EIATTR_REGCOUNT
	.align		4
        /*0000*/ 	.byte	0x04, 0x2f
        /*0002*/ 	.short	(.L_1 - .L_0)
	.align		4
.L_0:
        /*0004*/ 	.word	index@(triton_poi_fused_div_6)
        /*0008*/ 	.word	0x0000000c


	//----- nvinfo : EIATTR_MIN_STACK_SIZE
	.align		4
.L_1:
        /*000c*/ 	.byte	0x04, 0x12
        /*000e*/ 	.short	(.L_3 - .L_2)
	.align		4
.L_2:
        /*0010*/ 	.word	index@(triton_poi_fused_div_6)
        /*0014*/ 	.word	0x00000000


	//----- nvinfo : EIATTR_FRAME_SIZE
	.align		4
.L_3:
        /*0018*/ 	.byte	0x04, 0x11
        /*001a*/ 	.short	(.L_5 - .L_4)
	.align		4
.L_4:
        /*001c*/ 	.word	index@(triton_poi_fused_div_6)
        /*0020*/ 	.word	0x00000000


	//----- nvinfo : EIATTR_MIN_STACK_SIZE
	.align		4
.L_5:
        /*0024*/ 	.byte	0x04, 0x12
        /*0026*/ 	.short	(.L_7 - .L_6)
	.align		4
.L_6:
        /*0028*/ 	.word	index@(triton_poi_fused_div_6)
        /*002c*/ 	.word	0x00000000
.L_7:


//--------------------- .nv.info.triton_poi_fused_div_6 --------------------------
	.section	.nv.info.triton_poi_fused_div_6,"",@"SHT_CUDA_INFO"
	.sectionflags	@""
	.align	4


	//----- nvinfo : EIATTR_CUDA_API_VERSION
	.align		4
        /*0000*/ 	.byte	0x04, 0x37
        /*0002*/ 	.short	(.L_9 - .L_8)
.L_8:
        /*0004*/ 	.word	0x0000007c


	//----- nvinfo : EIATTR_KPARAM_INFO
	.align		4
.L_9:
        /*0008*/ 	.byte	0x04, 0x17
        /*000a*/ 	.short	(.L_11 - .L_10)
.L_10:
        /*000c*/ 	.word	0x00000000
        /*0010*/ 	.short	0x0003
        /*0012*/ 	.short	0x0018
        /*0014*/ 	.byte	0x00, 0xf0, 0x11, 0x00


	//----- nvinfo : EIATTR_KPARAM_INFO
	.align		4
.L_11:
        /*0018*/ 	.byte	0x04, 0x17
        /*001a*/ 	.short	(.L_13 - .L_12)
.L_12:
        /*001c*/ 	.word	0x00000000
        /*0020*/ 	.short	0x0002
        /*0022*/ 	.short	0x0010
        /*0024*/ 	.byte	0x00, 0xf4, 0x21, 0x00


	//----- nvinfo : EIATTR_KPARAM_INFO
	.align		4
.L_13:
        /*0028*/ 	.byte	0x04, 0x17
        /*002a*/ 	.short	(.L_15 - .L_14)
.L_14:
        /*002c*/ 	.word	0x00000000
        /*0030*/ 	.short	0x0001
        /*0032*/ 	.short	0x0008
        /*0034*/ 	.byte	0x00, 0xf4, 0x21, 0x00


	//----- nvinfo : EIATTR_KPARAM_INFO
	.align		4
.L_15:
        /*0038*/ 	.byte	0x04, 0x17
        /*003a*/ 	.short	(.L_17 - .L_16)
.L_16:
        /*003c*/ 	.word	0x00000000
        /*0040*/ 	.short	0x0000
        /*0042*/ 	.short	0x0000
        /*0044*/ 	.byte	0x00, 0xf4, 0x21, 0x00


	//----- nvinfo : EIATTR_SPARSE_MMA_MASK
	.align		4
.L_17:
        /*0048*/ 	.byte	0x03, 0x50
        /*004a*/ 	.short	0x0000


	//----- nvinfo : EIATTR_MAXREG_COUNT
	.align		4
        /*004c*/ 	.byte	0x03, 0x1b
        /*004e*/ 	.short	0x00ff


	//----- nvinfo : EIATTR_EXIT_INSTR_OFFSETS
	.align		4
        /*0050*/ 	.byte	0x04, 0x1c
        /*0052*/ 	.short	(.L_19 - .L_18)


	//   ....[0]....
.L_18:
        /*0054*/ 	.word	0x000001b0


	//   ....[1]....
        /*0058*/ 	.word	0x000001d0


	//----- nvinfo : EIATTR_REQNTID
	.align		4
.L_19:
        /*005c*/ 	.byte	0x04, 0x10
        /*005e*/ 	.short	(.L_21 - .L_20)
.L_20:
        /*0060*/ 	.word	0x00000080
        /*0064*/ 	.word	0x00000001
        /*0068*/ 	.word	0x00000001


	//----- nvinfo : EIATTR_CBANK_PARAM_SIZE
	.align		4
.L_21:
        /*006c*/ 	.byte	0x03, 0x19
        /*006e*/ 	.short	0x001c


	//----- nvinfo : EIATTR_PARAM_CBANK
	.align		4
        /*0070*/ 	.byte	0x04, 0x0a
        /*0072*/ 	.short	(.L_23 - .L_22)
	.align		4
.L_22:
        /*0074*/ 	.word	index@(.nv.constant0.triton_poi_fused_div_6)
        /*0078*/ 	.short	0x0210
        /*007a*/ 	.short	0x001c


	//----- nvinfo : EIATTR_SW_WAR
	.align		4
.L_23:
        /*007c*/ 	.byte	0x04, 0x36
        /*007e*/ 	.short	(.L_25 - .L_24)
.L_24:
        /*0080*/ 	.word	0x00000008
.L_25:


//--------------------- .nv.callgraph             --------------------------
	.section	.nv.callgraph,"",@"SHT_CUDA_CALLGRAPH"
	.align	4
	.sectionentsize	8
	.align		4
        /*0000*/ 	.word	0x00000000
	.align		4
        /*0004*/ 	.word	0xffffffff
	.align		4
        /*0008*/ 	.word	0x00000000
	.align		4
        /*000c*/ 	.word	0xfffffffe
	.align		4
        /*0010*/ 	.word	0x00000000
	.align		4
        /*0014*/ 	.word	0xfffffffd
	.align		4
        /*0018*/ 	.word	0x00000000
	.align		4
        /*001c*/ 	.word	0xfffffffc


//--------------------- .text.triton_poi_fused_div_6 --------------------------
	.section	.text.triton_poi_fused_div_6,"ax",@progbits
	.align	128
        .global         triton_poi_fused_div_6
        .type           triton_poi_fused_div_6,@function
        .size           triton_poi_fused_div_6,(.L_x_1 - triton_poi_fused_div_6)
        .other          triton_poi_fused_div_6,@"STO_CUDA_ENTRY STV_DEFAULT"
triton_poi_fused_div_6:
.text.triton_poi_fused_div_6:
[----:B------:R-:W0:Y:S02]  /*0000*/  LDC R1, c[0x0][0x28] ;  /* 0x00000a00ff017b82 */ /* 0x000e240000000800 */
[----:B------:R-:W1:Y:S01]  /*0010*/  S2R R0, SR_TID.X ;  /* 0x0000000000007919 */ /* 0x000e620000002100 */
[----:B------:R-:W2:Y:S01]  /*0020*/  LDC.64 R4, c[0x0][0x218] ;  /* 0x00008600ff047b82 */ /* 0x000ea20000000a00 */
[----:B------:R-:W-:Y:S01]  /*0030*/  ULDC.64 UR4, c[0x0][0x208] ;  /* 0x0000820000047ab9 */ /* 0x000fe20000000a00 */
[----:B------:R-:W3:Y:S06]  /*0040*/  S2R R7, SR_CTAID.X ;  /* 0x0000000000077919 */ /* 0x000eec0000002500 */
[----:B------:R-:W4:Y:S01]  /*0050*/  LDC.64 R2, c[0x0][0x210] ;  /* 0x00008400ff027b82 */ /* 0x000f220000000a00 */
[----:B--2---:R2:W5:Y:S01]  /*0060*/  LDG.E R6, desc[UR4][R4.64] ;  /* 0x0000000404067981 */ /* 0x004562000c1e1900 */
[----:B------:R-:W-:-:S02]  /*0070*/  CS2R R8, SRZ ;  /* 0x0000000000087805 */ /* 0x000fc4000001ff00 */
[----:B-1----:R-:W-:-:S04]  /*0080*/  SHF.L.U32 R0, R0, 0x1, RZ ;  /* 0x0000000100007819 */ /* 0x002fc800000006ff */
[----:B--2---:R-:W1:Y:S01]  /*0090*/  LDC.64 R4, c[0x0][0x220] ;  /* 0x00008800ff047b82 */ /* 0x004e620000000a00 */
[----:B------:R-:W-:-:S04]  /*00a0*/  LOP3.LUT R0, R0, 0xfe, RZ, 0xc0, !PT ;  /* 0x000000fe00007812 */ /* 0x000fc800078ec0ff */
[----:B---3--:R-:W-:-:S04]  /*00b0*/  LEA R7, R7, R0, 0x8 ;  /* 0x0000000007077211 */ /* 0x008fc800078e40ff */
[C---:B------:R-:W-:Y:S01]  /*00c0*/  ISETP.GE.AND P2, PT, R7.reuse, 0x240, PT ;  /* 0x000002400700780c */ /* 0x040fe20003f46270 */
[----:B----4-:R-:W-:-:S12]  /*00d0*/  IMAD.WIDE R2, R7, 0x4, R2 ;  /* 0x0000000407027825 */ /* 0x010fd800078e0202 */
[----:B------:R1:W2:Y:S02]  /*00e0*/  @!P2 LDG.E.64 R8, desc[UR4][R2.64] ;  /* 0x000000040208a981 */ /* 0x0002a4000c1e1b00 */
[----:B-1----:R-:W-:Y:S01]  /*00f0*/  IMAD.WIDE R2, R7, 0x4, R4 ;  /* 0x0000000407027825 */ /* 0x002fe200078e0204 */
[C---:B-----5:R-:W-:Y:S02]  /*0100*/  FSETP.GT.AND P0, PT, |R6|.reuse, 8.50705917302346158658e+37, PT ;  /* 0x7e8000000600780b */ /* 0x060fe40003f04200 */
[----:B------:R-:W-:-:S11]  /*0110*/  FSETP.GEU.AND P1, PT, |R6|, 1.175494350822287508e-38, PT ;  /* 0x008000000600780b */ /* 0x000fd60003f2e200 */
[----:B------:R-:W-:-:S04]  /*0120*/  @P0 FMUL R6, R6, 0.25 ;  /* 0x3e80000006060820 */ /* 0x000fc80000400000 */
[----:B------:R-:W-:-:S06]  /*0130*/  @!P1 FMUL R6, R6, 16777216 ;  /* 0x4b80000006069820 */ /* 0x000fcc0000400000 */
[----:B------:R-:W1:Y:S01]  /*0140*/  MUFU.RCP R6, R6 ;  /* 0x0000000600067308 */ /* 0x000e620000001000 */
[----:B--2---:R-:W-:Y:S01]  /*0150*/  @P0 FMUL R8, R8, 0.25 ;  /* 0x3e80000008080820 */ /* 0x004fe20000400000 */
[----:B------:R-:W-:-:S03]  /*0160*/  @P0 FMUL R9, R9, 0.25 ;  /* 0x3e80000009090820 */ /* 0x000fc60000400000 */
[----:B------:R-:W-:Y:S01]  /*0170*/  @!P1 FMUL R8, R8, 16777216 ;  /* 0x4b80000008089820 */ /* 0x000fe20000400000 */
[----:B------:R-:W-:-:S03]  /*0180*/  @!P1 FMUL R9, R9, 16777216 ;  /* 0x4b80000009099820 */ /* 0x000fc60000400000 */
[C---:B-1----:R-:W-:Y:S01]  /*0190*/  FMUL R8, R6.reuse, R8 ;  /* 0x0000000806087220 */ /* 0x042fe20000400000 */
[----:B------:R-:W-:Y:S01]  /*01a0*/  FMUL R9, R6, R9 ;  /* 0x0000000906097220 */ /* 0x000fe20000400000 */
[----:B------:R-:W-:Y:S06]  /*01b0*/  @P2 EXIT ;  /* 0x000000000000294d */ /* 0x000fec0003800000 */
[----:B------:R-:W-:Y:S01]  /*01c0*/  STG.E.64 desc[UR4][R2.64], R8 ;  /* 0x0000000802007986 */ /* 0x000fe2000c101b04 */
[----:B------:R-:W-:Y:S05]  /*01d0*/  EXIT ;  /* 0x000000000000794d */ /* 0x000fea0003800000 */
.L_x_0:
[----:B------:R-:W-:-:S00]  /*01e0*/  BRA `(.L_x_0) ;  /* 0xfffffffc00fc7947 */ /* 0x000fc0000383ffff */
[----:B------:R-:W-:-:S00]  /*01f0*/  NOP ;  /* 0x0000000000007918 */ /* 0x000fc00000000000 */
        /* <DEDUP_REMOVED lines=8> */
.L_x_1:


//--------------------- .nv.constant0.triton_poi_fused_div_6 --------------------------
	.section	.nv.constant0.triton_poi_fused_div_6,"a",@progbits
	.sectionflags	@""
	.align	4
.nv.constant0.triton_poi_fused_div_6:
	.zero		556
